//
// Generated by NVIDIA NVVM Compiler
//
// Compiler Build ID: CL-36424714
// Cuda compilation tools, release 13.0, V13.0.88
// Based on NVVM 20.0.0
//

.version 9.0
.target sm_100
.address_size 64

	// .globl	_Z7drawImgP5pixeliii

.visible .entry _Z7drawImgP5pixeliii(
	.param .u64 .ptr .align 1 _Z7drawImgP5pixeliii_param_0,
	.param .u32 _Z7drawImgP5pixeliii_param_1,
	.param .u32 _Z7drawImgP5pixeliii_param_2,
	.param .u32 _Z7drawImgP5pixeliii_param_3
)
{
	.reg .pred 	%p<6>;
	.reg .b16 	%rs<2>;
	.reg .b32 	%r<24>;
	.reg .b32 	%f<25>;
	.reg .b64 	%rd<5>;

	ld.param.u64 	%rd1, [_Z7drawImgP5pixeliii_param_0];
	ld.param.u32 	%r7, [_Z7drawImgP5pixeliii_param_1];
	ld.param.u32 	%r8, [_Z7drawImgP5pixeliii_param_2];
	ld.param.u32 	%r5, [_Z7drawImgP5pixeliii_param_3];
	mov.u32 	%r9, %ctaid.x;
	mov.u32 	%r10, %ntid.x;
	mov.u32 	%r11, %tid.x;
	mad.lo.s32 	%r1, %r9, %r10, %r11;
	div.s32 	%r12, %r1, %r7;
	mul.lo.s32 	%r13, %r12, %r7;
	sub.s32 	%r14, %r1, %r13;
	cvt.rn.f32.s32 	%f11, %r14;
	cvt.rn.f32.s32 	%f12, %r7;
	div.rn.f32 	%f13, %f11, %f12;
	fma.rn.f32 	%f1, %f13, 0f40800000, 0fC0000000;
	cvt.rn.f32.s32 	%f14, %r12;
	cvt.rn.f32.s32 	%f15, %r8;
	div.rn.f32 	%f16, %f14, %f15;
	fma.rn.f32 	%f2, %f16, 0f40800000, 0fC0000000;
	setp.lt.s32 	%p1, %r5, 1;
	mov.b32 	%r23, 0;
	@%p1 bra 	$L__BB0_3;
	mov.b32 	%r23, 0;
	mov.f32 	%f21, 0f00000000;
	mov.f32 	%f22, %f21;
	mov.f32 	%f23, %f21;
	mov.f32 	%f24, %f21;
$L__BB0_2:
	sub.f32 	%f18, %f22, %f21;
	add.f32 	%f7, %f1, %f18;
	add.f32 	%f19, %f24, %f24;
	fma.rn.f32 	%f23, %f19, %f23, %f2;
	add.s32 	%r23, %r23, 1;
	mul.f32 	%f22, %f7, %f7;
	mul.f32 	%f21, %f23, %f23;
	add.f32 	%f20, %f22, %f21;
	setp.le.f32 	%p2, %f20, 0f40800000;
	setp.lt.s32 	%p3, %r23, %r5;
	and.pred  	%p4, %p2, %p3;
	mov.f32 	%f24, %f7;
	@%p4 bra 	$L__BB0_2;
$L__BB0_3:
	cvta.to.global.u64 	%rd2, %rd1;
	setp.eq.s32 	%p5, %r23, %r5;
	selp.b32 	%r16, 0, 2550, %p5;
	mul.lo.s32 	%r17, %r16, %r23;
	div.s32 	%r18, %r17, %r5;
	mul.wide.s32 	%rd3, %r1, 3;
	add.s64 	%rd4, %rd2, %rd3;
	st.global.u8 	[%rd4+2], %r18;
	mov.b16 	%rs1, 0;
	st.global.u8 	[%rd4], %rs1;
	selp.b32 	%r19, 0, 1275, %p5;
	mul.lo.s32 	%r20, %r19, %r23;
	div.s32 	%r21, %r20, %r5;
	st.global.u8 	[%rd4+1], %r21;
	ret;

}


// ===== COMPILED SASS (sm_100) =====

	.target	sm_100

	.elftype	@"ET_EXEC"


//--------------------- .note.nv.tkinfo           --------------------------
	.section	.note.nv.tkinfo,"",@"SHT_NOTE"
	.sectionflags	@"SHF_NOTE_NV_TKINFO"
	.tkinfo
        /*0018*/ 	.word	0x00000002
        /*0030*/ 	.string	""
        /*0030*/ 	.string	"ptxas"
        /*0030*/ 	.string	"Cuda compilation tools, release 13.0, V13.0.88"
        /*0030*/ 	.string	"Build cuda_13.0.r13.0/compiler.36424714_0"
        /*0030*/ 	.string	"-arch sm_100 -m 64 "



//--------------------- .note.nv.cuinfo           --------------------------
	.section	.note.nv.cuinfo,"",@"SHT_NOTE"
	.sectionflags	@"SHF_NOTE_NV_CUINFO"
        /*0018*/ 	.short	0x0002
        /*001a*/ 	.short	0x0064
        /*001c*/ 	.short	0x0082
	.zero		2


//--------------------- .nv.info                  --------------------------
	.section	.nv.info,"",@"SHT_CUDA_INFO"
	.align	4


	//----- nvinfo : EIATTR_REGCOUNT
	.align		4
        /*0000*/ 	.byte	0x04, 0x2f
        /*0002*/ 	.short	(.L_1 - .L_0)
	.align		4
.L_0:
        /*0004*/ 	.word	index@(_Z7drawImgP5pixeliii)
        /*0008*/ 	.word	0x00000011


	//----- nvinfo : EIATTR_FRAME_SIZE
	.align		4
.L_1:
        /*000c*/ 	.byte	0x04, 0x11
        /*000e*/ 	.short	(.L_3 - .L_2)
	.align		4
.L_2:
        /*0010*/ 	.word	index@($__internal_0_$__cuda_sm3x_div_rn_noftz_f32_slowpath)
        /*0014*/ 	.word	0x00000000


	//----- nvinfo : EIATTR_FRAME_SIZE
	.align		4
.L_3:
        /*0018*/ 	.byte	0x04, 0x11
        /*001a*/ 	.short	(.L_5 - .L_4)
	.align		4
.L_4:
        /*001c*/ 	.word	index@(_Z7drawImgP5pixeliii)
        /*0020*/ 	.word	0x00000000


	//----- nvinfo : EIATTR_MIN_STACK_SIZE
	.align		4
.L_5:
        /*0024*/ 	.byte	0x04, 0x12
        /*0026*/ 	.short	(.L_7 - .L_6)
	.align		4
.L_6:
        /*0028*/ 	.word	index@(_Z7drawImgP5pixeliii)
        /*002c*/ 	.word	0x00000000
.L_7:


//--------------------- .nv.compat                --------------------------
	.section	.nv.compat,"",@"SHT_CUDA_COMPAT_INFO"
	.align	4
        /*0000*/ 	.byte	0x02, 0x09, 0x00, 0x00, 0x02, 0x02, 0x01, 0x00, 0x02, 0x05, 0x05, 0x00, 0x03, 0x07, 0x01, 0x01
        /*0010*/ 	.byte	0x02, 0x03, 0x00, 0x00, 0x02, 0x06, 0x01, 0x00, 0x04, 0x0b, 0x08, 0x00, 0x01, 0x00, 0x00, 0x00
        /*0020*/ 	.byte	0x00, 0x00, 0x00, 0x00


//--------------------- .nv.info._Z7drawImgP5pixeliii --------------------------
	.section	.nv.info._Z7drawImgP5pixeliii,"",@"SHT_CUDA_INFO"
	.sectionflags	@""
	.align	4


	//----- nvinfo : EIATTR_CUDA_API_VERSION
	.align		4
        /*0000*/ 	.byte	0x04, 0x37
        /*0002*/ 	.short	(.L_9 - .L_8)
.L_8:
        /*0004*/ 	.word	0x00000082


	//----- nvinfo : EIATTR_KPARAM_INFO
	.align		4
.L_9:
        /*0008*/ 	.byte	0x04, 0x17
        /*000a*/ 	.short	(.L_11 - .L_10)
.L_10:
        /*000c*/ 	.word	0x00000000
        /*0010*/ 	.short	0x0003
        /*0012*/ 	.short	0x0010
        /*0014*/ 	.byte	0x00, 0xf0, 0x11, 0x00


	//----- nvinfo : EIATTR_KPARAM_INFO
	.align		4
.L_11:
        /*0018*/ 	.byte	0x04, 0x17
        /*001a*/ 	.short	(.L_13 - .L_12)
.L_12:
        /*001c*/ 	.word	0x00000000
        /*0020*/ 	.short	0x0002
        /*0022*/ 	.short	0x000c
        /*0024*/ 	.byte	0x00, 0xf0, 0x11, 0x00


	//----- nvinfo : EIATTR_KPARAM_INFO
	.align		4
.L_13:
        /*0028*/ 	.byte	0x04, 0x17
        /*002a*/ 	.short	(.L_15 - .L_14)
.L_14:
        /*002c*/ 	.word	0x00000000
        /*0030*/ 	.short	0x0001
        /*0032*/ 	.short	0x0008
        /*0034*/ 	.byte	0x00, 0xf0, 0x11, 0x00


	//----- nvinfo : EIATTR_KPARAM_INFO
	.align		4
.L_15:
        /*0038*/ 	.byte	0x04, 0x17
        /*003a*/ 	.short	(.L_17 - .L_16)
.L_16:
        /*003c*/ 	.word	0x00000000
        /*0040*/ 	.short	0x0000
        /*0042*/ 	.short	0x0000
        /*0044*/ 	.byte	0x00, 0xf5, 0x21, 0x00


	//----- nvinfo : EIATTR_SPARSE_MMA_MASK
	.align		4
.L_17:
        /*0048*/ 	.byte	0x03, 0x50
        /*004a*/ 	.short	0x0000


	//----- nvinfo : EIATTR_MAXREG_COUNT
	.align		4
        /*004c*/ 	.byte	0x03, 0x1b
        /*004e*/ 	.short	0x00ff


	//----- nvinfo : EIATTR_MERCURY_ISA_VERSION
	.align		4
        /*0050*/ 	.byte	0x03, 0x5f
        /*0052*/ 	.short	0x0101


	//----- nvinfo : EIATTR_VRC_CTA_INIT_COUNT
	.align		4
        /*0054*/ 	.byte	0x02, 0x4a
	.zero		1
	.zero		1


	//----- nvinfo : EIATTR_EXIT_INSTR_OFFSETS
	.align		4
        /*0058*/ 	.byte	0x04, 0x1c
        /*005a*/ 	.short	(.L_19 - .L_18)


	//   ....[0]....
.L_18:
        /*005c*/ 	.word	0x00000860


	//----- nvinfo : EIATTR_CRS_STACK_SIZE
	.align		4
.L_19:
        /*0060*/ 	.byte	0x04, 0x1e
        /*0062*/ 	.short	(.L_21 - .L_20)
.L_20:
        /*0064*/ 	.word	0x00000000


	//----- nvinfo : EIATTR_CBANK_PARAM_SIZE
	.align		4
.L_21:
        /*0068*/ 	.byte	0x03, 0x19
        /*006a*/ 	.short	0x0014


	//----- nvinfo : EIATTR_PARAM_CBANK
	.align		4
        /*006c*/ 	.byte	0x04, 0x0a
        /*006e*/ 	.short	(.L_23 - .L_22)
	.align		4
.L_22:
        /*0070*/ 	.word	index@(.nv.constant0._Z7drawImgP5pixeliii)
        /*0074*/ 	.short	0x0380
        /*0076*/ 	.short	0x0014


	//----- nvinfo : EIATTR_SW_WAR
	.align		4
.L_23:
        /*0078*/ 	.byte	0x04, 0x36
        /*007a*/ 	.short	(.L_25 - .L_24)
.L_24:
        /*007c*/ 	.word	0x00000008
.L_25:


//--------------------- .nv.callgraph             --------------------------
	.section	.nv.callgraph,"",@"SHT_CUDA_CALLGRAPH"
	.align	4
	.sectionentsize	8
	.align		4
        /*0000*/ 	.word	0x00000000
	.align		4
        /*0004*/ 	.word	0xffffffff
	.align		4
        /*0008*/ 	.word	0x00000000
	.align		4
        /*000c*/ 	.word	0xfffffffe
	.align		4
        /*0010*/ 	.word	0x00000000
	.align		4
        /*0014*/ 	.word	0xfffffffd
	.align		4
        /*0018*/ 	.word	0x00000000
	.align		4
        /*001c*/ 	.word	0xfffffffc


//--------------------- .text._Z7drawImgP5pixeliii --------------------------
	.section	.text._Z7drawImgP5pixeliii,"ax",@progbits
	.align	128
        .global         _Z7drawImgP5pixeliii
        .type           _Z7drawImgP5pixeliii,@function
        .size           _Z7drawImgP5pixeliii,(.L_x_18 - _Z7drawImgP5pixeliii)
        .other          _Z7drawImgP5pixeliii,@"STO_CUDA_ENTRY STV_DEFAULT"
_Z7drawImgP5pixeliii:
.text._Z7drawImgP5pixeliii:
[----:B------:R-:W-:Y:S08]  /*0000*/  LDC R1, c[0x0][0x37c] ;  /* 0x0000df00ff017b82 */ /* 0x000ff00000000800 */
[----:B------:R-:W0:Y:S01]  /*0010*/  LDC R9, c[0x0][0x388] ;  /* 0x0000e200ff097b82 */ /* 0x000e220000000800 */
[----:B------:R-:W1:Y:S01]  /*0020*/  S2R R3, SR_TID.X ;  /* 0x0000000000037919 */ /* 0x000e620000002100 */
[----:B------:R-:W-:Y:S06]  /*0030*/  BSSY.RECONVERGENT B0, `(.L_x_0) ;  /* 0x000002a000007945 */ /* 0x000fec0003800200 */
[----:B------:R-:W1:Y:S08]  /*0040*/  S2UR UR4, SR_CTAID.X ;  /* 0x00000000000479c3 */ /* 0x000e700000002500 */
[----:B------:R-:W1:Y:S01]  /*0050*/  LDC R2, c[0x0][0x360] ;  /* 0x0000d800ff027b82 */ /* 0x000e620000000800 */
[----:B0-----:R-:W-:-:S04]  /*0060*/  IABS R7, R9 ;  /* 0x0000000900077213 */ /* 0x001fc80000000000 */
[----:B------:R-:W0:Y:S01]  /*0070*/  I2F.RP R0, R7 ;  /* 0x0000000700007306 */ /* 0x000e220000209400 */
[----:B-1----:R-:W-:-:S07]  /*0080*/  IMAD R2, R2, UR4, R3 ;  /* 0x0000000402027c24 */ /* 0x002fce000f8e0203 */
[----:B0-----:R-:W0:Y:S02]  /*0090*/  MUFU.RCP R0, R0 ;  /* 0x0000000000007308 */ /* 0x001e240000001000 */
[----:B0-----:R-:W-:Y:S01]  /*00a0*/  VIADD R4, R0, 0xffffffe ;  /* 0x0ffffffe00047836 */ /* 0x001fe20000000000 */
[----:B------:R-:W-:-:S05]  /*00b0*/  IABS R0, R2 ;  /* 0x0000000200007213 */ /* 0x000fca0000000000 */
[----:B------:R0:W1:Y:S02]  /*00c0*/  F2I.FTZ.U32.TRUNC.NTZ R5, R4 ;  /* 0x0000000400057305 */ /* 0x000064000021f000 */
[----:B0-----:R-:W-:Y:S02]  /*00d0*/  IMAD.MOV.U32 R4, RZ, RZ, RZ ;  /* 0x000000ffff047224 */ /* 0x001fe400078e00ff */
[----:B-1----:R-:W-:-:S04]  /*00e0*/  IMAD.MOV R6, RZ, RZ, -R5 ;  /* 0x000000ffff067224 */ /* 0x002fc800078e0a05 */
[----:B------:R-:W-:-:S04]  /*00f0*/  IMAD R3, R6, R7, RZ ;  /* 0x0000000706037224 */ /* 0x000fc800078e02ff */
[----:B------:R-:W-:-:S06]  /*0100*/  IMAD.HI.U32 R5, R5, R3, R4 ;  /* 0x0000000305057227 */ /* 0x000fcc00078e0004 */
[----:B------:R-:W-:-:S04]  /*0110*/  IMAD.HI.U32 R4, R5, R0, RZ ;  /* 0x0000000005047227 */ /* 0x000fc800078e00ff */
[----:B------:R-:W-:-:S04]  /*0120*/  IMAD.MOV R3, RZ, RZ, -R4 ;  /* 0x000000ffff037224 */ /* 0x000fc800078e0a04 */
[----:B------:R-:W-:Y:S01]  /*0130*/  IMAD R0, R7, R3, R0 ;  /* 0x0000000307007224 */ /* 0x000fe200078e0200 */
[----:B------:R-:W-:-:S04]  /*0140*/  I2FP.F32.S32 R3, R9 ;  /* 0x0000000900037245 */ /* 0x000fc80000201400 */
[----:B------:R-:W-:Y:S01]  /*0150*/  ISETP.GT.U32.AND P1, PT, R7, R0, PT ;  /* 0x000000000700720c */ /* 0x000fe20003f24070 */
[----:B------:R-:W0:-:S12]  /*0160*/  MUFU.RCP R6, R3 ;  /* 0x0000000300067308 */ /* 0x000e180000001000 */
[----:B------:R-:W-:Y:S02]  /*0170*/  @!P1 IMAD.IADD R0, R0, 0x1, -R7 ;  /* 0x0000000100009824 */ /* 0x000fe400078e0a07 */
[----:B------:R-:W-:Y:S01]  /*0180*/  @!P1 VIADD R4, R4, 0x1 ;  /* 0x0000000104049836 */ /* 0x000fe20000000000 */
[----:B------:R-:W-:Y:S02]  /*0190*/  ISETP.NE.AND P1, PT, R9, RZ, PT ;  /* 0x000000ff0900720c */ /* 0x000fe40003f25270 */
[----:B------:R-:W-:Y:S01]  /*01a0*/  ISETP.GE.U32.AND P0, PT, R0, R7, PT ;  /* 0x000000070000720c */ /* 0x000fe20003f06070 */
[----:B0-----:R-:W-:Y:S01]  /*01b0*/  FFMA R5, -R3, R6, 1 ;  /* 0x3f80000003057423 */ /* 0x001fe20000000106 */
[----:B------:R-:W-:-:S03]  /*01c0*/  LOP3.LUT R0, R2, R9, RZ, 0x3c, !PT ;  /* 0x0000000902007212 */ /* 0x000fc600078e3cff */
[----:B------:R-:W-:Y:S01]  /*01d0*/  FFMA R5, R6, R5, R6 ;  /* 0x0000000506057223 */ /* 0x000fe20000000006 */
[----:B------:R-:W-:-:S07]  /*01e0*/  ISETP.GE.AND P2, PT, R0, RZ, PT ;  /* 0x000000ff0000720c */ /* 0x000fce0003f46270 */
[----:B------:R-:W-:-:S06]  /*01f0*/  @P0 VIADD R4, R4, 0x1 ;  /* 0x0000000104040836 */ /* 0x000fcc0000000000 */
[----:B------:R-:W-:Y:S02]  /*0200*/  @!P2 IADD3 R4, PT, PT, -R4, RZ, RZ ;  /* 0x000000ff0404a210 */ /* 0x000fe40007ffe1ff */
[----:B------:R-:W-:-:S05]  /*0210*/  @!P1 LOP3.LUT R4, RZ, R9, RZ, 0x33, !PT ;  /* 0x00000009ff049212 */ /* 0x000fca00078e33ff */
[----:B------:R-:W-:-:S04]  /*0220*/  IMAD.MOV R0, RZ, RZ, -R4 ;  /* 0x000000ffff007224 */ /* 0x000fc800078e0a04 */
[----:B------:R-:W-:-:S05]  /*0230*/  IMAD R0, R9, R0, R2 ;  /* 0x0000000009007224 */ /* 0x000fca00078e0202 */
[----:B------:R-:W-:-:S04]  /*0240*/  I2FP.F32.S32 R0, R0 ;  /* 0x0000000000007245 */ /* 0x000fc80000201400 */
[----:B------:R-:W0:Y:S01]  /*0250*/  FCHK P0, R0, R3 ;  /* 0x0000000300007302 */ /* 0x000e220000000000 */
[----:B------:R-:W-:-:S04]  /*0260*/  FFMA R6, R0, R5, RZ ;  /* 0x0000000500067223 */ /* 0x000fc800000000ff */
[----:B------:R-:W-:-:S04]  /*0270*/  FFMA R7, -R3, R6, R0 ;  /* 0x0000000603077223 */ /* 0x000fc80000000100 */
[----:B------:R-:W-:Y:S01]  /*0280*/  FFMA R5, R5, R7, R6 ;  /* 0x0000000705057223 */ /* 0x000fe20000000006 */
[----:B0-----:R-:W-:Y:S06]  /*0290*/  @!P0 BRA `(.L_x_1) ;  /* 0x00000000000c8947 */ /* 0x001fec0003800000 */
[----:B------:R-:W-:-:S07]  /*02a0*/  MOV R6, 0x2c0 ;  /* 0x000002c000067802 */ /* 0x000fce0000000f00 */
[----:B------:R-:W-:Y:S05]  /*02b0*/  CALL.REL.NOINC `($__internal_0_$__cuda_sm3x_div_rn_noftz_f32_slowpath) ;  /* 0x00000004006c7944 */ /* 0x000fea0003c00000 */
[----:B------:R-:W-:-:S07]  /*02c0*/  IMAD.MOV.U32 R5, RZ, RZ, R0 ;  /* 0x000000ffff057224 */ /* 0x000fce00078e0000 */
.L_x_1:
[----:B------:R-:W-:Y:S05]  /*02d0*/  BSYNC.RECONVERGENT B0 ;  /* 0x0000000000007941 */ /* 0x000fea0003800200 */
.L_x_0:
[----:B------:R-:W0:Y:S01]  /*02e0*/  LDCU UR4, c[0x0][0x38c] ;  /* 0x00007180ff0477ac */ /* 0x000e220008000800 */
[----:B------:R-:W-:Y:S01]  /*02f0*/  I2FP.F32.S32 R0, R4 ;  /* 0x0000000400007245 */ /* 0x000fe20000201400 */
[----:B------:R-:W-:Y:S01]  /*0300*/  IMAD.MOV.U32 R4, RZ, RZ, 0x40800000 ;  /* 0x40800000ff047424 */ /* 0x000fe200078e00ff */
[----:B------:R-:W-:Y:S03]  /*0310*/  BSSY.RECONVERGENT B0, `(.L_x_2) ;  /* 0x000000e000007945 */ /* 0x000fe60003800200 */
[----:B------:R-:W-:Y:S01]  /*0320*/  FFMA R4, R5, R4, -2 ;  /* 0xc000000005047423 */ /* 0x000fe20000000004 */
[----:B0-----:R-:W-:-:S04]  /*0330*/  I2FP.F32.S32 R3, UR4 ;  /* 0x0000000400037c45 */ /* 0x001fc80008201400 */
[----:B------:R-:W0:Y:S08]  /*0340*/  MUFU.RCP R6, R3 ;  /* 0x0000000300067308 */ /* 0x000e300000001000 */
[----:B------:R-:W1:Y:S01]  /*0350*/  FCHK P0, R0, R3 ;  /* 0x0000000300007302 */ /* 0x000e620000000000 */
[----:B0-----:R-:W-:-:S04]  /*0360*/  FFMA R7, -R3, R6, 1 ;  /* 0x3f80000003077423 */ /* 0x001fc80000000106 */
[----:B------:R-:W-:-:S04]  /*0370*/  FFMA R7, R6, R7, R6 ;  /* 0x0000000706077223 */ /* 0x000fc80000000006 */
[----:B------:R-:W-:-:S04]  /*0380*/  FFMA R6, R0, R7, RZ ;  /* 0x0000000700067223 */ /* 0x000fc800000000ff */
[----:B------:R-:W-:-:S04]  /*0390*/  FFMA R8, -R3, R6, R0 ;  /* 0x0000000603087223 */ /* 0x000fc80000000100 */
[----:B------:R-:W-:Y:S01]  /*03a0*/  FFMA R6, R7, R8, R6 ;  /* 0x0000000807067223 */ /* 0x000fe20000000006 */
[----:B-1----:R-:W-:Y:S06]  /*03b0*/  @!P0 BRA `(.L_x_3) ;  /* 0x00000000000c8947 */ /* 0x002fec0003800000 */
[----:B------:R-:W-:-:S07]  /*03c0*/  MOV R6, 0x3e0 ;  /* 0x000003e000067802 */ /* 0x000fce0000000f00 */
[----:B------:R-:W-:Y:S05]  /*03d0*/  CALL.REL.NOINC `($__internal_0_$__cuda_sm3x_div_rn_noftz_f32_slowpath) ;  /* 0x0000000400247944 */ /* 0x000fea0003c00000 */
[----:B------:R-:W-:-:S07]  /*03e0*/  IMAD.MOV.U32 R6, RZ, RZ, R0 ;  /* 0x000000ffff067224 */ /* 0x000fce00078e0000 */
.L_x_3:
[----:B------:R-:W-:Y:S05]  /*03f0*/  BSYNC.RECONVERGENT B0 ;  /* 0x0000000000007941 */ /* 0x000fea0003800200 */
.L_x_2:
[----:B------:R-:W0:Y:S01]  /*0400*/  LDC R0, c[0x0][0x390] ;  /* 0x0000e400ff007b82 */ /* 0x000e220000000800 */
[----:B------:R-:W-:-:S04]  /*0410*/  IMAD.MOV.U32 R7, RZ, RZ, 0x40800000 ;  /* 0x40800000ff077424 */ /* 0x000fc800078e00ff */
[----:B------:R-:W-:Y:S01]  /*0420*/  FFMA R12, R6, R7, -2 ;  /* 0xc0000000060c7423 */ /* 0x000fe20000000007 */
[----:B------:R-:W-:Y:S01]  /*0430*/  HFMA2 R7, -RZ, RZ, 0, 0 ;  /* 0x00000000ff077431 */ /* 0x000fe200000001ff */
[----:B0-----:R-:W-:Y:S02]  /*0440*/  IABS R3, R0 ;  /* 0x0000000000037213 */ /* 0x001fe40000000000 */
[----:B------:R-:W-:Y:S02]  /*0450*/  ISETP.GE.AND P0, PT, R0, 0x1, PT ;  /* 0x000000010000780c */ /* 0x000fe40003f06270 */
[----:B------:R-:W0:Y:S08]  /*0460*/  I2F.RP R8, R3 ;  /* 0x0000000300087306 */ /* 0x000e300000209400 */
[----:B0-----:R-:W0:Y:S02]  /*0470*/  MUFU.RCP R8, R8 ;  /* 0x0000000800087308 */ /* 0x001e240000001000 */
[----:B0-----:R-:W-:-:S06]  /*0480*/  VIADD R5, R8, 0xffffffe ;  /* 0x0ffffffe08057836 */ /* 0x001fcc0000000000 */
[----:B------:R-:W0:Y:S01]  /*0490*/  F2I.FTZ.U32.TRUNC.NTZ R5, R5 ;  /* 0x0000000500057305 */ /* 0x000e22000021f000 */
[----:B------:R-:W-:Y:S05]  /*04a0*/  @!P0 BRA `(.L_x_4) ;  /* 0x0000000000408947 */ /* 0x000fea0003800000 */
[----:B------:R-:W-:Y:S01]  /*04b0*/  BSSY.RECONVERGENT B0, `(.L_x_4) ;  /* 0x000000f000007945 */ /* 0x000fe20003800200 */
[----:B------:R-:W-:Y:S02]  /*04c0*/  CS2R R6, SRZ ;  /* 0x0000000000067805 */ /* 0x000fe4000001ff00 */
[----:B------:R-:W-:Y:S01]  /*04d0*/  CS2R R8, SRZ ;  /* 0x0000000000087805 */ /* 0x000fe2000001ff00 */
[----:B------:R-:W-:-:S07]  /*04e0*/  IMAD.MOV.U32 R10, RZ, RZ, RZ ;  /* 0x000000ffff0a7224 */ /* 0x000fce00078e00ff */
.L_x_5:
[----:B------:R-:W-:Y:S01]  /*04f0*/  FADD R9, R9, -R6 ;  /* 0x8000000609097221 */ /* 0x000fe20000000000 */
[----:B------:R-:W-:Y:S01]  /*0500*/  FADD R11, R10, R10 ;  /* 0x0000000a0a0b7221 */ /* 0x000fe20000000000 */
[----:B------:R-:W-:Y:S02]  /*0510*/  VIADD R7, R7, 0x1 ;  /* 0x0000000107077836 */ /* 0x000fe40000000000 */
[----:B------:R-:W-:Y:S01]  /*0520*/  FADD R10, R4, R9 ;  /* 0x00000009040a7221 */ /* 0x000fe20000000000 */
[----:B------:R-:W-:Y:S02]  /*0530*/  FFMA R8, R11, R8, R12 ;  /* 0x000000080b087223 */ /* 0x000fe4000000000c */
[----:B------:R-:W-:Y:S01]  /*0540*/  ISETP.GE.AND P0, PT, R7, R0, PT ;  /* 0x000000000700720c */ /* 0x000fe20003f06270 */
[----:B------:R-:W-:Y:S01]  /*0550*/  FMUL R9, R10, R10 ;  /* 0x0000000a0a097220 */ /* 0x000fe20000400000 */
[----:B------:R-:W-:-:S04]  /*0560*/  FMUL R6, R8, R8 ;  /* 0x0000000808067220 */ /* 0x000fc80000400000 */
[----:B------:R-:W-:-:S05]  /*0570*/  FADD R11, R9, R6 ;  /* 0x00000006090b7221 */ /* 0x000fca0000000000 */
[----:B------:R-:W-:-:S13]  /*0580*/  FSETP.LE.AND P1, PT, R11, 4, PT ;  /* 0x408000000b00780b */ /* 0x000fda0003f23000 */
[----:B------:R-:W-:Y:S05]  /*0590*/  @!P0 BRA P1, `(.L_x_5) ;  /* 0xfffffffc00d48947 */ /* 0x000fea000083ffff */
[----:B------:R-:W-:Y:S05]  /*05a0*/  BSYNC.RECONVERGENT B0 ;  /* 0x0000000000007941 */ /* 0x000fea0003800200 */
.L_x_4:
[----:B------:R-:W-:Y:S01]  /*05b0*/  ISETP.NE.AND P0, PT, R7, R0, PT ;  /* 0x000000000700720c */ /* 0x000fe20003f05270 */
[----:B0-----:R-:W-:Y:S01]  /*05c0*/  IMAD.MOV R8, RZ, RZ, -R5 ;  /* 0x000000ffff087224 */ /* 0x001fe200078e0a05 */
[----:B------:R-:W0:Y:S02]  /*05d0*/  LDCU.64 UR4, c[0x0][0x358] ;  /* 0x00006b00ff0477ac */ /* 0x000e240008000a00 */
[----:B------:R-:W-:Y:S01]  /*05e0*/  SEL R4, RZ, 0x9f6, !P0 ;  /* 0x000009f6ff047807 */ /* 0x000fe20004000000 */
[----:B------:R-:W-:Y:S01]  /*05f0*/  IMAD R11, R8, R3, RZ ;  /* 0x00000003080b7224 */ /* 0x000fe200078e02ff */
[----:B------:R-:W-:-:S03]  /*0600*/  SEL R6, RZ, 0x4fb, !P0 ;  /* 0x000004fbff067807 */ /* 0x000fc60004000000 */
[-C--:B------:R-:W-:Y:S02]  /*0610*/  IMAD R9, R4, R7.reuse, RZ ;  /* 0x0000000704097224 */ /* 0x080fe400078e02ff */
[----:B------:R-:W-:Y:S02]  /*0620*/  IMAD R7, R6, R7, RZ ;  /* 0x0000000706077224 */ /* 0x000fe400078e02ff */
[----:B------:R-:W-:Y:S01]  /*0630*/  IMAD.MOV.U32 R4, RZ, RZ, RZ ;  /* 0x000000ffff047224 */ /* 0x000fe200078e00ff */
[----:B------:R-:W-:Y:S02]  /*0640*/  IABS R8, R9 ;  /* 0x0000000900087213 */ /* 0x000fe40000000000 */
[----:B------:R-:W-:Y:S01]  /*0650*/  IABS R12, R7 ;  /* 0x00000007000c7213 */ /* 0x000fe20000000000 */
[----:B------:R-:W-:Y:S01]  /*0660*/  IMAD.HI.U32 R4, R5, R11, R4 ;  /* 0x0000000b05047227 */ /* 0x000fe200078e0004 */
[-C--:B------:R-:W-:Y:S02]  /*0670*/  LOP3.LUT R9, R9, R0.reuse, RZ, 0x3c, !PT ;  /* 0x0000000009097212 */ /* 0x080fe400078e3cff */
[----:B------:R-:W-:-:S02]  /*0680*/  LOP3.LUT R7, R7, R0, RZ, 0x3c, !PT ;  /* 0x0000000007077212 */ /* 0x000fc400078e3cff */
[----:B------:R-:W-:Y:S01]  /*0690*/  ISETP.GE.AND P0, PT, R9, RZ, PT ;  /* 0x000000ff0900720c */ /* 0x000fe20003f06270 */
[----:B------:R-:W-:Y:S01]  /*06a0*/  IMAD.HI.U32 R6, R4, R8, RZ ;  /* 0x0000000804067227 */ /* 0x000fe200078e00ff */
[----:B------:R-:W-:-:S03]  /*06b0*/  ISETP.GE.AND P1, PT, R7, RZ, PT ;  /* 0x000000ff0700720c */ /* 0x000fc60003f26270 */
[----:B------:R-:W-:-:S04]  /*06c0*/  IMAD.HI.U32 R10, R4, R12, RZ ;  /* 0x0000000c040a7227 */ /* 0x000fc800078e00ff */
[----:B------:R-:W-:Y:S02]  /*06d0*/  IMAD.MOV R4, RZ, RZ, -R6 ;  /* 0x000000ffff047224 */ /* 0x000fe400078e0a06 */
[----:B------:R-:W-:Y:S02]  /*06e0*/  IMAD.MOV R5, RZ, RZ, -R10 ;  /* 0x000000ffff057224 */ /* 0x000fe400078e0a0a */
[C---:B------:R-:W-:Y:S02]  /*06f0*/  IMAD R8, R3.reuse, R4, R8 ;  /* 0x0000000403087224 */ /* 0x040fe400078e0208 */
[C---:B------:R-:W-:Y:S02]  /*0700*/  IMAD R12, R3.reuse, R5, R12 ;  /* 0x00000005030c7224 */ /* 0x040fe400078e020c */
[----:B------:R-:W1:Y:S01]  /*0710*/  LDC.64 R4, c[0x0][0x380] ;  /* 0x0000e000ff047b82 */ /* 0x000e620000000a00 */
[C---:B------:R-:W-:Y:S02]  /*0720*/  ISETP.GT.U32.AND P4, PT, R3.reuse, R8, PT ;  /* 0x000000080300720c */ /* 0x040fe40003f84070 */
[----:B------:R-:W-:-:S11]  /*0730*/  ISETP.GT.U32.AND P5, PT, R3, R12, PT ;  /* 0x0000000c0300720c */ /* 0x000fd60003fa4070 */
[-C--:B------:R-:W-:Y:S01]  /*0740*/  @!P4 IADD3 R8, PT, PT, R8, -R3.reuse, RZ ;  /* 0x800000030808c210 */ /* 0x080fe20007ffe0ff */
[----:B------:R-:W-:Y:S02]  /*0750*/  @!P4 VIADD R6, R6, 0x1 ;  /* 0x000000010606c836 */ /* 0x000fe40000000000 */
[----:B------:R-:W-:Y:S01]  /*0760*/  @!P5 IMAD.IADD R12, R12, 0x1, -R3 ;  /* 0x000000010c0cd824 */ /* 0x000fe200078e0a03 */
[----:B------:R-:W-:Y:S01]  /*0770*/  ISETP.GE.U32.AND P2, PT, R8, R3, PT ;  /* 0x000000030800720c */ /* 0x000fe20003f46070 */
[----:B------:R-:W-:-:S03]  /*0780*/  @!P5 VIADD R10, R10, 0x1 ;  /* 0x000000010a0ad836 */ /* 0x000fc60000000000 */
[----:B------:R-:W-:Y:S02]  /*0790*/  ISETP.GE.U32.AND P3, PT, R12, R3, PT ;  /* 0x000000030c00720c */ /* 0x000fe40003f66070 */
[----:B------:R-:W-:Y:S01]  /*07a0*/  LOP3.LUT R3, RZ, R0, RZ, 0x33, !PT ;  /* 0x00000000ff037212 */ /* 0x000fe200078e33ff */
[----:B-1----:R-:W-:-:S05]  /*07b0*/  IMAD.WIDE R4, R2, 0x3, R4 ;  /* 0x0000000302047825 */ /* 0x002fca00078e0204 */
[----:B0-----:R-:W-:Y:S01]  /*07c0*/  STG.E.U8 desc[UR4][R4.64], RZ ;  /* 0x000000ff04007986 */ /* 0x001fe2000c101104 */
[----:B------:R-:W-:Y:S01]  /*07d0*/  @P2 VIADD R6, R6, 0x1 ;  /* 0x0000000106062836 */ /* 0x000fe20000000000 */
[----:B------:R-:W-:-:S03]  /*07e0*/  ISETP.NE.AND P2, PT, R0, RZ, PT ;  /* 0x000000ff0000720c */ /* 0x000fc60003f45270 */
[----:B------:R-:W-:Y:S02]  /*07f0*/  @P3 VIADD R10, R10, 0x1 ;  /* 0x000000010a0a3836 */ /* 0x000fe40000000000 */
[----:B------:R-:W-:-:S03]  /*0800*/  @!P0 IMAD.MOV R6, RZ, RZ, -R6 ;  /* 0x000000ffff068224 */ /* 0x000fc600078e0a06 */
[----:B------:R-:W-:Y:S02]  /*0810*/  @!P1 IADD3 R10, PT, PT, -R10, RZ, RZ ;  /* 0x000000ff0a0a9210 */ /* 0x000fe40007ffe1ff */
[C---:B------:R-:W-:Y:S02]  /*0820*/  SEL R7, R3.reuse, R6, !P2 ;  /* 0x0000000603077207 */ /* 0x040fe40005000000 */
[----:B------:R-:W-:-:S03]  /*0830*/  SEL R3, R3, R10, !P2 ;  /* 0x0000000a03037207 */ /* 0x000fc60005000000 */
[----:B------:R-:W-:Y:S04]  /*0840*/  STG.E.U8 desc[UR4][R4.64+0x2], R7 ;  /* 0x0000020704007986 */ /* 0x000fe8000c101104 */
[----:B------:R-:W-:Y:S01]  /*0850*/  STG.E.U8 desc[UR4][R4.64+0x1], R3 ;  /* 0x0000010304007986 */ /* 0x000fe2000c101104 */
[----:B------:R-:W-:Y:S05]  /*0860*/  EXIT ;  /* 0x000000000000794d */ /* 0x000fea0003800000 */
        .weak           $__internal_0_$__cuda_sm3x_div_rn_noftz_f32_slowpath
        .type           $__internal_0_$__cuda_sm3x_div_rn_noftz_f32_slowpath,@function
        .size           $__internal_0_$__cuda_sm3x_div_rn_noftz_f32_slowpath,(.L_x_18 - $__internal_0_$__cuda_sm3x_div_rn_noftz_f32_slowpath)
$__internal_0_$__cuda_sm3x_div_rn_noftz_f32_slowpath:
[----:B------:R-:W-:Y:S01]  /*0870*/  SHF.R.U32.HI R7, RZ, 0x17, R3 ;  /* 0x00000017ff077819 */ /* 0x000fe20000011603 */
[----:B------:R-:W-:Y:S01]  /*0880*/  BSSY.RECONVERGENT B1, `(.L_x_6) ;  /* 0x0000062000017945 */ /* 0x000fe20003800200 */
[----:B------:R-:W-:Y:S02]  /*0890*/  SHF.R.U32.HI R5, RZ, 0x17, R0 ;  /* 0x00000017ff057819 */ /* 0x000fe40000011600 */
[----:B------:R-:W-:Y:S02]  /*08a0*/  LOP3.LUT R12, R7, 0xff, RZ, 0xc0, !PT ;  /* 0x000000ff070c7812 */ /* 0x000fe400078ec0ff */
[----:B------:R-:W-:-:S03]  /*08b0*/  LOP3.LUT R10, R5, 0xff, RZ, 0xc0, !PT ;  /* 0x000000ff050a7812 */ /* 0x000fc600078ec0ff */
[----:B------:R-:W-:Y:S02]  /*08c0*/  VIADD R8, R12, 0xffffffff ;  /* 0xffffffff0c087836 */ /* 0x000fe40000000000 */
[----:B------:R-:W-:-:S03]  /*08d0*/  VIADD R7, R10, 0xffffffff ;  /* 0xffffffff0a077836 */ /* 0x000fc60000000000 */
[----:B------:R-:W-:-:S04]  /*08e0*/  ISETP.GT.U32.AND P0, PT, R8, 0xfd, PT ;  /* 0x000000fd0800780c */ /* 0x000fc80003f04070 */
[----:B------:R-:W-:-:S13]  /*08f0*/  ISETP.GT.U32.OR P0, PT, R7, 0xfd, P0 ;  /* 0x000000fd0700780c */ /* 0x000fda0000704470 */
[----:B------:R-:W-:Y:S01]  /*0900*/  @!P0 IMAD.MOV.U32 R5, RZ, RZ, RZ ;  /* 0x000000ffff058224 */ /* 0x000fe200078e00ff */
[----:B------:R-:W-:Y:S06]  /*0910*/  @!P0 BRA `(.L_x_7) ;  /* 0x00000000005c8947 */ /* 0x000fec0003800000 */
[----:B------:R-:W-:Y:S02]  /*0920*/  FSETP.GTU.FTZ.AND P0, PT, |R0|, +INF , PT ;  /* 0x7f8000000000780b */ /* 0x000fe40003f1c200 */
[----:B------:R-:W-:-:S04]  /*0930*/  FSETP.GTU.FTZ.AND P1, PT, |R3|, +INF , PT ;  /* 0x7f8000000300780b */ /* 0x000fc80003f3c200 */
[----:B------:R-:W-:-:S13]  /*0940*/  PLOP3.LUT P0, PT, P0, P1, PT, 0xf8, 0x8f ;  /* 0x00000000008f781c */ /* 0x000fda0000703f70 */
[----:B------:R-:W-:Y:S05]  /*0950*/  @P0 BRA `(.L_x_8) ;  /* 0x00000004004c0947 */ /* 0x000fea0003800000 */
[----:B------:R-:W-:-:S13]  /*0960*/  LOP3.LUT P0, RZ, R3, 0x7fffffff, R0, 0xc8, !PT ;  /* 0x7fffffff03ff7812 */ /* 0x000fda000780c800 */
[----:B------:R-:W-:Y:S05]  /*0970*/  @!P0 BRA `(.L_x_9) ;  /* 0x00000004003c8947 */ /* 0x000fea0003800000 */
[C---:B------:R-:W-:Y:S02]  /*0980*/  FSETP.NEU.FTZ.AND P0, PT, |R0|.reuse, +INF , PT ;  /* 0x7f8000000000780b */ /* 0x040fe40003f1d200 */
[----:B------:R-:W-:Y:S02]  /*0990*/  FSETP.NEU.FTZ.AND P2, PT, |R3|, +INF , PT ;  /* 0x7f8000000300780b */ /* 0x000fe40003f5d200 */
[----:B------:R-:W-:-:S11]  /*09a0*/  FSETP.NEU.FTZ.AND P1, PT, |R0|, +INF , PT ;  /* 0x7f8000000000780b */ /* 0x000fd60003f3d200 */
[----:B------:R-:W-:Y:S05]  /*09b0*/  @!P2 BRA !P0, `(.L_x_9) ;  /* 0x00000004002ca947 */ /* 0x000fea0004000000 */
[----:B------:R-:W-:-:S04]  /*09c0*/  LOP3.LUT P0, RZ, R0, 0x7fffffff, RZ, 0xc0, !PT ;  /* 0x7fffffff00ff7812 */ /* 0x000fc8000780c0ff */
[----:B------:R-:W-:-:S13]  /*09d0*/  PLOP3.LUT P0, PT, P2, P0, PT, 0x2f, 0xf2 ;  /* 0x0000000000f2781c */ /* 0x000fda0001700577 */
[----:B------:R-:W-:Y:S05]  /*09e0*/  @P0 BRA `(.L_x_10) ;  /* 0x0000000400180947 */ /* 0x000fea0003800000 */
[----:B------:R-:W-:-:S04]  /*09f0*/  LOP3.LUT P0, RZ, R3, 0x7fffffff, RZ, 0xc0, !PT ;  /* 0x7fffffff03ff7812 */ /* 0x000fc8000780c0ff */
[----:B------:R-:W-:-:S13]  /*0a00*/  PLOP3.LUT P0, PT, P1, P0, PT, 0x2f, 0xf2 ;  /* 0x0000000000f2781c */ /* 0x000fda0000f00577 */
[----:B------:R-:W-:Y:S05]  /*0a10*/  @P0 BRA `(.L_x_11) ;  /* 0x0000000400000947 */ /* 0x000fea0003800000 */
[----:B------:R-:W-:Y:S02]  /*0a20*/  ISETP.GE.AND P0, PT, R7, RZ, PT ;  /* 0x000000ff0700720c */ /* 0x000fe40003f06270 */
[----:B------:R-:W-:-:S11]  /*0a30*/  ISETP.GE.AND P1, PT, R8, RZ, PT ;  /* 0x000000ff0800720c */ /* 0x000fd60003f26270 */
[----:B------:R-:W-:Y:S02]  /*0a40*/  @P0 IMAD.MOV.U32 R5, RZ, RZ, RZ ;  /* 0x000000ffff050224 */ /* 0x000fe400078e00ff */
[----:B------:R-:W-:Y:S01]  /*0a50*/  @!P0 FFMA R0, R0, 1.84467440737095516160e+19, RZ ;  /* 0x5f80000000008823 */ /* 0x000fe200000000ff */
[----:B------:R-:W-:Y:S02]  /*0a60*/  @!P0 IMAD.MOV.U32 R5, RZ, RZ, -0x40 ;  /* 0xffffffc0ff058424 */ /* 0x000fe400078e00ff */
[----:B------:R-:W-:-:S03]  /*0a70*/  @!P1 FFMA R3, R3, 1.84467440737095516160e+19, RZ ;  /* 0x5f80000003039823 */ /* 0x000fc600000000ff */
[----:B------:R-:W-:-:S07]  /*0a80*/  @!P1 IADD3 R5, PT, PT, R5, 0x40, RZ ;  /* 0x0000004005059810 */ /* 0x000fce0007ffe0ff */
.L_x_7:
[----:B------:R-:W-:Y:S01]  /*0a90*/  LEA R8, R12, 0xc0800000, 0x17 ;  /* 0xc08000000c087811 */ /* 0x000fe200078eb8ff */
[----:B------:R-:W-:Y:S04]  /*0aa0*/  BSSY.RECONVERGENT B2, `(.L_x_12) ;  /* 0x0000036000027945 */ /* 0x000fe80003800200 */
[----:B------:R-:W-:Y:S02]  /*0ab0*/  IMAD.IADD R8, R3, 0x1, -R8 ;  /* 0x0000000103087824 */ /* 0x000fe400078e0a08 */
[----:B------:R-:W-:Y:S02]  /*0ac0*/  VIADD R3, R10, 0xffffff81 ;  /* 0xffffff810a037836 */ /* 0x000fe40000000000 */
[----:B------:R0:W1:Y:S01]  /*0ad0*/  MUFU.RCP R7, R8 ;  /* 0x0000000800077308 */ /* 0x0000620000001000 */
[----:B------:R-:W-:Y:S01]  /*0ae0*/  FADD.FTZ R9, -R8, -RZ ;  /* 0x800000ff08097221 */ /* 0x000fe20000010100 */
[C---:B------:R-:W-:Y:S01]  /*0af0*/  IMAD R0, R3.reuse, -0x800000, R0 ;  /* 0xff80000003007824 */ /* 0x040fe200078e0200 */
[----:B0-----:R-:W-:-:S05]  /*0b00*/  IADD3 R8, PT, PT, R3, 0x7f, -R12 ;  /* 0x0000007f03087810 */ /* 0x001fca0007ffe80c */
[----:B------:R-:W-:Y:S02]  /*0b10*/  IMAD.IADD R8, R8, 0x1, R5 ;  /* 0x0000000108087824 */ /* 0x000fe400078e0205 */
[----:B-1----:R-:W-:-:S04]  /*0b20*/  FFMA R10, R7, R9, 1 ;  /* 0x3f800000070a7423 */ /* 0x002fc80000000009 */
[----:B------:R-:W-:-:S04]  /*0b30*/  FFMA R14, R7, R10, R7 ;  /* 0x0000000a070e7223 */ /* 0x000fc80000000007 */
[----:B------:R-:W-:-:S04]  /*0b40*/  FFMA R7, R0, R14, RZ ;  /* 0x0000000e00077223 */ /* 0x000fc800000000ff */
[----:B------:R-:W-:-:S04]  /*0b50*/  FFMA R10, R9, R7, R0 ;  /* 0x00000007090a7223 */ /* 0x000fc80000000000 */
[----:B------:R-:W-:-:S04]  /*0b60*/  FFMA R7, R14, R10, R7 ;  /* 0x0000000a0e077223 */ /* 0x000fc80000000007 */
[----:B------:R-:W-:-:S04]  /*0b70*/  FFMA R10, R9, R7, R0 ;  /* 0x00000007090a7223 */ /* 0x000fc80000000000 */
[----:B------:R-:W-:-:S05]  /*0b80*/  FFMA R0, R14, R10, R7 ;  /* 0x0000000a0e007223 */ /* 0x000fca0000000007 */
[----:B------:R-:W-:-:S04]  /*0b90*/  SHF.R.U32.HI R3, RZ, 0x17, R0 ;  /* 0x00000017ff037819 */ /* 0x000fc80000011600 */
[----:B------:R-:W-:-:S05]  /*0ba0*/  LOP3.LUT R3, R3, 0xff, RZ, 0xc0, !PT ;  /* 0x000000ff03037812 */ /* 0x000fca00078ec0ff */
[----:B------:R-:W-:-:S04]  /*0bb0*/  IMAD.IADD R9, R3, 0x1, R8 ;  /* 0x0000000103097824 */ /* 0x000fc800078e0208 */
[----:B------:R-:W-:-:S05]  /*0bc0*/  VIADD R3, R9, 0xffffffff ;  /* 0xffffffff09037836 */ /* 0x000fca0000000000 */
[----:B------:R-:W-:-:S13]  /*0bd0*/  ISETP.GE.U32.AND P0, PT, R3, 0xfe, PT ;  /* 0x000000fe0300780c */ /* 0x000fda0003f06070 */
[----:B------:R-:W-:Y:S05]  /*0be0*/  @!P0 BRA `(.L_x_13) ;  /* 0x0000000000808947 */ /* 0x000fea0003800000 */
[----:B------:R-:W-:-:S13]  /*0bf0*/  ISETP.GT.AND P0, PT, R9, 0xfe, PT ;  /* 0x000000fe0900780c */ /* 0x000fda0003f04270 */
[----:B------:R-:W-:Y:S05]  /*0c00*/  @P0 BRA `(.L_x_14) ;  /* 0x00000000006c0947 */ /* 0x000fea0003800000 */
[----:B------:R-:W-:-:S13]  /*0c10*/  ISETP.GE.AND P0, PT, R9, 0x1, PT ;  /* 0x000000010900780c */ /* 0x000fda0003f06270 */
[----:B------:R-:W-:Y:S05]  /*0c20*/  @P0 BRA `(.L_x_15) ;  /* 0x0000000000740947 */ /* 0x000fea0003800000 */
[----:B------:R-:W-:Y:S02]  /*0c30*/  ISETP.GE.AND P0, PT, R9, -0x18, PT ;  /* 0xffffffe80900780c */ /* 0x000fe40003f06270 */
[----:B------:R-:W-:-:S11]  /*0c40*/  LOP3.LUT R0, R0, 0x80000000, RZ, 0xc0, !PT ;  /* 0x8000000000007812 */ /* 0x000fd600078ec0ff */
[----:B------:R-:W-:Y:S05]  /*0c50*/  @!P0 BRA `(.L_x_15) ;  /* 0x0000000000688947 */ /* 0x000fea0003800000 */
[CCC-:B------:R-:W-:Y:S01]  /*0c60*/  FFMA.RZ R3, R14.reuse, R10.reuse, R7.reuse ;  /* 0x0000000a0e037223 */ /* 0x1c0fe2000000c007 */
[CCC-:B------:R-:W-:Y:S01]  /*0c70*/  FFMA.RM R8, R14.reuse, R10.reuse, R7.reuse ;  /* 0x0000000a0e087223 */ /* 0x1c0fe20000004007 */
[C---:B------:R-:W-:Y:S02]  /*0c80*/  ISETP.NE.AND P2, PT, R9.reuse, RZ, PT ;  /* 0x000000ff0900720c */ /* 0x040fe40003f45270 */
[----:B------:R-:W-:Y:S02]  /*0c90*/  ISETP.NE.AND P1, PT, R9, RZ, PT ;  /* 0x000000ff0900720c */ /* 0x000fe40003f25270 */
[----:B------:R-:W-:Y:S01]  /*0ca0*/  LOP3.LUT R5, R3, 0x7fffff, RZ, 0xc0, !PT ;  /* 0x007fffff03057812 */ /* 0x000fe200078ec0ff */
[----:B------:R-:W-:Y:S01]  /*0cb0*/  FFMA.RP R3, R14, R10, R7 ;  /* 0x0000000a0e037223 */ /* 0x000fe20000008007 */
[----:B------:R-:W-:Y:S01]  /*0cc0*/  IADD3 R10, PT, PT, R9, 0x20, RZ ;  /* 0x00000020090a7810 */ /* 0x000fe20007ffe0ff */
[----:B------:R-:W-:Y:S01]  /*0cd0*/  IMAD.MOV R7, RZ, RZ, -R9 ;  /* 0x000000ffff077224 */ /* 0x000fe200078e0a09 */
[----:B------:R-:W-:-:S02]  /*0ce0*/  LOP3.LUT R5, R5, 0x800000, RZ, 0xfc, !PT ;  /* 0x0080000005057812 */ /* 0x000fc400078efcff */
[----:B------:R-:W-:Y:S02]  /*0cf0*/  FSETP.NEU.FTZ.AND P0, PT, R3, R8, PT ;  /* 0x000000080300720b */ /* 0x000fe40003f1d000 */
[----:B------:R-:W-:Y:S02]  /*0d00*/  SHF.L.U32 R10, R5, R10, RZ ;  /* 0x0000000a050a7219 */ /* 0x000fe400000006ff */
[----:B------:R-:W-:Y:S02]  /*0d10*/  SEL R8, R7, RZ, P2 ;  /* 0x000000ff07087207 */ /* 0x000fe40001000000 */
[----:B------:R-:W-:Y:S02]  /*0d20*/  ISETP.NE.AND P1, PT, R10, RZ, P1 ;  /* 0x000000ff0a00720c */ /* 0x000fe40000f25270 */
[----:B------:R-:W-:Y:S02]  /*0d30*/  SHF.R.U32.HI R8, RZ, R8, R5 ;  /* 0x00000008ff087219 */ /* 0x000fe40000011605 */
[----:B------:R-:W-:-:S02]  /*0d40*/  PLOP3.LUT P0, PT, P0, P1, PT, 0xf8, 0x8f ;  /* 0x00000000008f781c */ /* 0x000fc40000703f70 */
[----:B------:R-:W-:Y:S02]  /*0d50*/  SHF.R.U32.HI R10, RZ, 0x1, R8 ;  /* 0x00000001ff0a7819 */ /* 0x000fe40000011608 */
[----:B------:R-:W-:-:S04]  /*0d60*/  SEL R3, RZ, 0x1, !P0 ;  /* 0x00000001ff037807 */ /* 0x000fc80004000000 */
[----:B------:R-:W-:-:S04]  /*0d70*/  LOP3.LUT R3, R3, 0x1, R10, 0xf8, !PT ;  /* 0x0000000103037812 */ /* 0x000fc800078ef80a */
[----:B------:R-:W-:-:S05]  /*0d80*/  LOP3.LUT R3, R3, R8, RZ, 0xc0, !PT ;  /* 0x0000000803037212 */ /* 0x000fca00078ec0ff */
[----:B------:R-:W-:-:S05]  /*0d90*/  IMAD.IADD R3, R10, 0x1, R3 ;  /* 0x000000010a037824 */ /* 0x000fca00078e0203 */
[----:B------:R-:W-:Y:S01]  /*0da0*/  LOP3.LUT R0, R3, R0, RZ, 0xfc, !PT ;  /* 0x0000000003007212 */ /* 0x000fe200078efcff */
[----:B------:R-:W-:Y:S06]  /*0db0*/  BRA `(.L_x_15) ;  /* 0x0000000000107947 */ /* 0x000fec0003800000 */
.L_x_14:
[----:B------:R-:W-:-:S04]  /*0dc0*/  LOP3.LUT R0, R0, 0x80000000, RZ, 0xc0, !PT ;  /* 0x8000000000007812 */ /* 0x000fc800078ec0ff */
[----:B------:R-:W-:Y:S01]  /*0dd0*/  LOP3.LUT R0, R0, 0x7f800000, RZ, 0xfc, !PT ;  /* 0x7f80000000007812 */ /* 0x000fe200078efcff */
[----:B------:R-:W-:Y:S06]  /*0de0*/  BRA `(.L_x_15) ;  /* 0x0000000000047947 */ /* 0x000fec0003800000 */
.L_x_13:
[----:B------:R-:W-:-:S07]  /*0df0*/  IMAD R0, R8, 0x800000, R0 ;  /* 0x0080000008007824 */ /* 0x000fce00078e0200 */
.L_x_15:
[----:B------:R-:W-:Y:S05]  /*0e00*/  BSYNC.RECONVERGENT B2 ;  /* 0x0000000000027941 */ /* 0x000fea0003800200 */
.L_x_12:
[----:B------:R-:W-:Y:S05]  /*0e10*/  BRA `(.L_x_16) ;  /* 0x0000000000207947 */ /* 0x000fea0003800000 */
.L_x_11:
[----:B------:R-:W-:-:S04]  /*0e20*/  LOP3.LUT R0, R3, 0x80000000, R0, 0x48, !PT ;  /* 0x8000000003007812 */ /* 0x000fc800078e4800 */
[----:B------:R-:W-:Y:S01]  /*0e30*/  LOP3.LUT R0, R0, 0x7f800000, RZ, 0xfc, !PT ;  /* 0x7f80000000007812 */ /* 0x000fe200078efcff */
[----:B------:R-:W-:Y:S06]  /*0e40*/  BRA `(.L_x_16) ;  /* 0x0000000000147947 */ /* 0x000fec0003800000 */
.L_x_10:
[----:B------:R-:W-:Y:S01]  /*0e50*/  LOP3.LUT R0, R3, 0x80000000, R0, 0x48, !PT ;  /* 0x8000000003007812 */ /* 0x000fe200078e4800 */
[----:B------:R-:W-:Y:S06]  /*0e60*/  BRA `(.L_x_16) ;  /* 0x00000000000c7947 */ /* 0x000fec0003800000 */
.L_x_9:
[----:B------:R-:W0:Y:S01]  /*0e70*/  MUFU.RSQ R0, -QNAN ;  /* 0xffc0000000007908 */ /* 0x000e220000001400 */
[----:B------:R-:W-:Y:S05]  /*0e80*/  BRA `(.L_x_16) ;  /* 0x0000000000047947 */ /* 0x000fea0003800000 */
.L_x_8:
[----:B------:R-:W-:-:S07]  /*0e90*/  FADD.FTZ R0, R0, R3 ;  /* 0x0000000300007221 */ /* 0x000fce0000010000 */
.L_x_16:
[----:B------:R-:W-:Y:S05]  /*0ea0*/  BSYNC.RECONVERGENT B1 ;  /* 0x0000000000017941 */ /* 0x000fea0003800200 */
.L_x_6:
[----:B------:R-:W-:-:S04]  /*0eb0*/  IMAD.MOV.U32 R7, RZ, RZ, 0x0 ;  /* 0x00000000ff077424 */ /* 0x000fc800078e00ff */
[----:B0-----:R-:W-:Y:S05]  /*0ec0*/  RET.REL.NODEC R6 `(_Z7drawImgP5pixeliii) ;  /* 0xfffffff0064c7950 */ /* 0x001fea0003c3ffff */
.L_x_17:
[----:B------:R-:W-:-:S00]  /*0ed0*/  BRA `(.L_x_17) ;  /* 0xfffffffc00fc7947 */ /* 0x000fc0000383ffff */
[----:B------:R-:W-:-:S00]  /*0ee0*/  NOP ;  /* 0x0000000000007918 */ /* 0x000fc00000000000 */
        /* <DEDUP_REMOVED lines=9> */
.L_x_18:


//--------------------- .nv.shared.reserved.0     --------------------------
	.section	.nv.shared.reserved.0,"aw",@nobits
	.weak		__nv_reservedSMEM_offset_0_alias
	.size		__nv_reservedSMEM_offset_0_alias, 0, 64
	.other		__nv_reservedSMEM_offset_0_alias,@"STO_CUDA_RESERVED_SHARED STV_DEFAULT"
__nv_reservedSMEM_offset_0_alias:
	.zero		0
	.zero		64


//--------------------- .nv.constant0._Z7drawImgP5pixeliii --------------------------
	.section	.nv.constant0._Z7drawImgP5pixeliii,"a",@progbits
	.sectionflags	@""
	.align	4
.nv.constant0._Z7drawImgP5pixeliii:
	.zero		916


//--------------------- SYMBOLS --------------------------

	.type		.nv.reservedSmem.offset0,@object
	.size		.nv.reservedSmem.offset0,0x4
